	.headerflags	@"EF_CUDA_TEXMODE_UNIFIED EF_CUDA_64BIT_ADDRESS EF_CUDA_ACCELERATORS EF_CUDA_SM90 EF_CUDA_VIRTUAL_SM(EF_CUDA_SM90)"
	.elftype	@"ET_EXEC"


//--------------------- .nv.info                  --------------------------
	.section	.nv.info,"",@"SHT_CUDA_INFO"
	.align	4


	//----- nvinfo : EIATTR_REGCOUNT
	.align		4
        /*0000*/ 	.byte	0x04, 0x2f
        /*0002*/ 	.short	(.L_1 - .L_0)
	.align		4
.L_0:
        /*0004*/ 	.word	index@(triton_poi_fused_convolution_14)
        /*0008*/ 	.word	0x00000012


	//----- nvinfo : EIATTR_MIN_STACK_SIZE
	.align		4
.L_1:
        /*000c*/ 	.byte	0x04, 0x12
        /*000e*/ 	.short	(.L_3 - .L_2)
	.align		4
.L_2:
        /*0010*/ 	.word	index@(triton_poi_fused_convolution_14)
        /*0014*/ 	.word	0x00000000


	//----- nvinfo : EIATTR_FRAME_SIZE
	.align		4
.L_3:
        /*0018*/ 	.byte	0x04, 0x11
        /*001a*/ 	.short	(.L_5 - .L_4)
	.align		4
.L_4:
        /*001c*/ 	.word	index@(triton_poi_fused_convolution_14)
        /*0020*/ 	.word	0x00000000


	//----- nvinfo : EIATTR_MIN_STACK_SIZE
	.align		4
.L_5:
        /*0024*/ 	.byte	0x04, 0x12
        /*0026*/ 	.short	(.L_7 - .L_6)
	.align		4
.L_6:
        /*0028*/ 	.word	index@(triton_poi_fused_convolution_14)
        /*002c*/ 	.word	0x00000000
.L_7:


//--------------------- .nv.info.triton_poi_fused_convolution_14 --------------------------
	.section	.nv.info.triton_poi_fused_convolution_14,"",@"SHT_CUDA_INFO"
	.sectionflags	@""
	.align	4


	//----- nvinfo : EIATTR_CUDA_API_VERSION
	.align		4
        /*0000*/ 	.byte	0x04, 0x37
        /*0002*/ 	.short	(.L_9 - .L_8)
.L_8:
        /*0004*/ 	.word	0x0000007c


	//----- nvinfo : EIATTR_KPARAM_INFO
	.align		4
.L_9:
        /*0008*/ 	.byte	0x04, 0x17
        /*000a*/ 	.short	(.L_11 - .L_10)
.L_10:
        /*000c*/ 	.word	0x00000000
        /*0010*/ 	.short	0x0002
        /*0012*/ 	.short	0x0010
        /*0014*/ 	.byte	0x00, 0xf0, 0x11, 0x00


	//----- nvinfo : EIATTR_KPARAM_INFO
	.align		4
.L_11:
        /*0018*/ 	.byte	0x04, 0x17
        /*001a*/ 	.short	(.L_13 - .L_12)
.L_12:
        /*001c*/ 	.word	0x00000000
        /*0020*/ 	.short	0x0001
        /*0022*/ 	.short	0x0008
        /*0024*/ 	.byte	0x00, 0xf4, 0x21, 0x00


	//----- nvinfo : EIATTR_KPARAM_INFO
	.align		4
.L_13:
        /*0028*/ 	.byte	0x04, 0x17
        /*002a*/ 	.short	(.L_15 - .L_14)
.L_14:
        /*002c*/ 	.word	0x00000000
        /*0030*/ 	.short	0x0000
        /*0032*/ 	.short	0x0000
        /*0034*/ 	.byte	0x00, 0xf4, 0x21, 0x00


	//----- nvinfo : EIATTR_SPARSE_MMA_MASK
	.align		4
.L_15:
        /*0038*/ 	.byte	0x03, 0x50
        /*003a*/ 	.short	0x0000


	//----- nvinfo : EIATTR_MAXREG_COUNT
	.align		4
        /*003c*/ 	.byte	0x03, 0x1b
        /*003e*/ 	.short	0x00ff


	//----- nvinfo : EIATTR_EXIT_INSTR_OFFSETS
	.align		4
        /*0040*/ 	.byte	0x04, 0x1c
        /*0042*/ 	.short	(.L_17 - .L_16)


	//   ....[0]....
.L_16:
        /*0044*/ 	.word	0x00000300


	//----- nvinfo : EIATTR_REQNTID
	.align		4
.L_17:
        /*0048*/ 	.byte	0x04, 0x10
        /*004a*/ 	.short	(.L_19 - .L_18)
.L_18:
        /*004c*/ 	.word	0x00000080
        /*0050*/ 	.word	0x00000001
        /*0054*/ 	.word	0x00000001


	//----- nvinfo : EIATTR_CBANK_PARAM_SIZE
	.align		4
.L_19:
        /*0058*/ 	.byte	0x03, 0x19
        /*005a*/ 	.short	0x0014


	//----- nvinfo : EIATTR_PARAM_CBANK
	.align		4
        /*005c*/ 	.byte	0x04, 0x0a
        /*005e*/ 	.short	(.L_21 - .L_20)
	.align		4
.L_20:
        /*0060*/ 	.word	index@(.nv.constant0.triton_poi_fused_convolution_14)
        /*0064*/ 	.short	0x0210
        /*0066*/ 	.short	0x0014


	//----- nvinfo : EIATTR_SW_WAR
	.align		4
.L_21:
        /*0068*/ 	.byte	0x04, 0x36
        /*006a*/ 	.short	(.L_23 - .L_22)
.L_22:
        /*006c*/ 	.word	0x00000008
.L_23:


//--------------------- .nv.callgraph             --------------------------
	.section	.nv.callgraph,"",@"SHT_CUDA_CALLGRAPH"
	.align	4
	.sectionentsize	8
	.align		4
        /*0000*/ 	.word	0x00000000
	.align		4
        /*0004*/ 	.word	0xffffffff
	.align		4
        /*0008*/ 	.word	0x00000000
	.align		4
        /*000c*/ 	.word	0xfffffffe
	.align		4
        /*0010*/ 	.word	0x00000000
	.align		4
        /*0014*/ 	.word	0xfffffffd
	.align		4
        /*0018*/ 	.word	0x00000000
	.align		4
        /*001c*/ 	.word	0xfffffffc


//--------------------- .text.triton_poi_fused_convolution_14 --------------------------
	.section	.text.triton_poi_fused_convolution_14,"ax",@progbits
	.align	128
        .global         triton_poi_fused_convolution_14
        .type           triton_poi_fused_convolution_14,@function
        .size           triton_poi_fused_convolution_14,(.L_x_1 - triton_poi_fused_convolution_14)
        .other          triton_poi_fused_convolution_14,@"STO_CUDA_ENTRY STV_DEFAULT"
triton_poi_fused_convolution_14:
.text.triton_poi_fused_convolution_14:
[----:B------:R-:W-:Y:S01]  /*0000*/  LDC R1, c[0x0][0x28] ;  /* 0x00000a00ff017b82 */ /* 0x000fe20000000800 */
[----:B------:R-:W1:Y:S01]  /*0010*/  S2R R0, SR_TID.X ;  /* 0x0000000000007919 */ /* 0x000e620000002100 */
[----:B------:R-:W-:Y:S01]  /*0020*/  ULDC.64 UR4, c[0x0][0x208] ;  /* 0x0000820000047ab9 */ /* 0x000fe20000000a00 */
[----:B------:R-:W2:Y:S01]  /*0030*/  S2R R7, SR_CTAID.X ;  /* 0x0000000000077919 */ /* 0x000ea20000002500 */
[----:B-1----:R-:W-:Y:S01]  /*0040*/  IMAD.SHL.U32 R0, R0, 0x4, RZ ;  /* 0x0000000400007824 */ /* 0x002fe200078e00ff */
[----:B--2---:R-:W-:-:S04]  /*0050*/  SHF.R.S32.HI R2, RZ, 0x15, R7 ;  /* 0x00000015ff027819 */ /* 0x004fc80000011407 */
[----:B------:R-:W-:Y:S02]  /*0060*/  LOP3.LUT R0, R0, 0x1fc, RZ, 0xc0, !PT ;  /* 0x000001fc00007812 */ /* 0x000fe400078ec0ff */
[----:B------:R-:W-:-:S03]  /*0070*/  SGXT R2, R2, 0x1 ;  /* 0x000000010202781a */ /* 0x000fc60000000200 */
[----:B------:R-:W-:-:S05]  /*0080*/  IMAD R7, R7, 0x400, R0 ;  /* 0x0000040007077824 */ /* 0x000fca00078e0200 */
[----:B------:R-:W-:-:S04]  /*0090*/  LEA.HI R2, R2, R7, RZ, 0x12 ;  /* 0x0000000702027211 */ /* 0x000fc800078f90ff */
[----:B------:R-:W-:Y:S01]  /*00a0*/  SHF.R.S32.HI R0, RZ, 0x12, R2 ;  /* 0x00000012ff007819 */ /* 0x000fe20000011402 */
[----:B------:R-:W-:-:S03]  /*00b0*/  VIADD R3, R2, 0x200 ;  /* 0x0000020002037836 */ /* 0x000fc60000000000 */
[----:B------:R-:W-:Y:S02]  /*00c0*/  SHF.R.S32.HI R2, RZ, 0xf, R0 ;  /* 0x0000000fff027819 */ /* 0x000fe40000011400 */
[----:B------:R-:W-:Y:S02]  /*00d0*/  SHF.R.S32.HI R6, RZ, 0x12, R3 ;  /* 0x00000012ff067819 */ /* 0x000fe40000011403 */
[----:B------:R-:W-:Y:S02]  /*00e0*/  LOP3.LUT R5, R2, 0xffff, RZ, 0xc0, !PT ;  /* 0x0000ffff02057812 */ /* 0x000fe400078ec0ff */
[----:B------:R-:W-:Y:S02]  /*00f0*/  SHF.R.S32.HI R3, RZ, 0xf, R6 ;  /* 0x0000000fff037819 */ /* 0x000fe40000011406 */
[----:B------:R-:W-:Y:S02]  /*0100*/  LEA.HI R4, R5, R0, RZ, 0x16 ;  /* 0x0000000005047211 */ /* 0x000fe400078fb0ff */
[----:B------:R-:W-:-:S02]  /*0110*/  LOP3.LUT R9, R3, 0xffff, RZ, 0xc0, !PT ;  /* 0x0000ffff03097812 */ /* 0x000fc400078ec0ff */
[----:B------:R-:W-:Y:S01]  /*0120*/  LOP3.LUT R8, R4, 0xffc0, RZ, 0xc0, !PT ;  /* 0x0000ffc004087812 */ /* 0x000fe200078ec0ff */
[----:B------:R-:W1:Y:S01]  /*0130*/  LDC.64 R2, c[0x0][0x210] ;  /* 0x00008400ff027b82 */ /* 0x000e620000000a00 */
[----:B------:R-:W-:-:S03]  /*0140*/  LEA.HI R9, R9, R6, RZ, 0x16 ;  /* 0x0000000609097211 */ /* 0x000fc600078fb0ff */
[----:B------:R-:W-:Y:S01]  /*0150*/  IMAD.MOV R8, RZ, RZ, -R8 ;  /* 0x000000ffff087224 */ /* 0x000fe200078e0a08 */
[----:B------:R-:W-:-:S03]  /*0160*/  LOP3.LUT R9, R9, 0xffc0, RZ, 0xc0, !PT ;  /* 0x0000ffc009097812 */ /* 0x000fc600078ec0ff */
[----:B------:R-:W2:Y:S02]  /*0170*/  LDC.64 R4, c[0x0][0x218] ;  /* 0x00008600ff047b82 */ /* 0x000ea40000000a00 */
[----:B------:R-:W-:Y:S01]  /*0180*/  IMAD.MOV R11, RZ, RZ, -R9 ;  /* 0x000000ffff0b7224 */ /* 0x000fe200078e0a09 */
[----:B------:R-:W-:-:S04]  /*0190*/  PRMT R9, R8, 0x7710, RZ ;  /* 0x0000771008097816 */ /* 0x000fc800000000ff */
[----:B------:R-:W-:Y:S01]  /*01a0*/  PRMT R11, R11, 0x7710, RZ ;  /* 0x000077100b0b7816 */ /* 0x000fe200000000ff */
[----:B------:R-:W-:-:S04]  /*01b0*/  IMAD.IADD R0, R0, 0x1, R9 ;  /* 0x0000000100007824 */ /* 0x000fc800078e0209 */
[----:B------:R-:W-:Y:S01]  /*01c0*/  IMAD.IADD R6, R6, 0x1, R11 ;  /* 0x0000000106067824 */ /* 0x000fe200078e020b */
[----:B------:R-:W-:Y:S01]  /*01d0*/  PRMT R9, R0, 0x9910, RZ ;  /* 0x0000991000097816 */ /* 0x000fe200000000ff */
[----:B-1----:R-:W-:-:S03]  /*01e0*/  IMAD.WIDE R2, R7, 0x4, R2 ;  /* 0x0000000407027825 */ /* 0x002fc600078e0202 */
[----:B------:R-:W-:Y:S02]  /*01f0*/  PRMT R11, R6, 0x9910, RZ ;  /* 0x00009910060b7816 */ /* 0x000fe400000000ff */
[----:B------:R-:W3:Y:S01]  /*0200*/  LDG.E.128 R12, desc[UR4][R2.64+0x800] ;  /* 0x00080004020c7981 */ /* 0x000ee2000c1e1d00 */
[----:B--2---:R-:W-:-:S04]  /*0210*/  IMAD.WIDE R8, R9, 0x4, R4 ;  /* 0x0000000409087825 */ /* 0x004fc800078e0204 */
[----:B------:R-:W-:Y:S02]  /*0220*/  IMAD.WIDE R10, R11, 0x4, R4 ;  /* 0x000000040b0a7825 */ /* 0x000fe400078e0204 */
[----:B------:R-:W2:Y:S04]  /*0230*/  LDG.E.128 R4, desc[UR4][R2.64] ;  /* 0x0000000402047981 */ /* 0x000ea8000c1e1d00 */
[----:B------:R-:W2:Y:S04]  /*0240*/  LDG.E.EL R8, desc[UR4][R8.64] ;  /* 0x0000000408087981 */ /* 0x000ea8000c2e1900 */
[----:B------:R-:W3:Y:S01]  /*0250*/  LDG.E.EL R10, desc[UR4][R10.64] ;  /* 0x000000040a0a7981 */ /* 0x000ee2000c2e1900 */
[--C-:B--2---:R-:W-:Y:S01]  /*0260*/  FADD R4, R4, R8.reuse ;  /* 0x0000000804047221 */ /* 0x104fe20000000000 */
[--C-:B------:R-:W-:Y:S01]  /*0270*/  FADD R5, R5, R8.reuse ;  /* 0x0000000805057221 */ /* 0x100fe20000000000 */
[--C-:B------:R-:W-:Y:S01]  /*0280*/  FADD R6, R6, R8.reuse ;  /* 0x0000000806067221 */ /* 0x100fe20000000000 */
[----:B------:R-:W-:Y:S01]  /*0290*/  FADD R7, R7, R8 ;  /* 0x0000000807077221 */ /* 0x000fe20000000000 */
[--C-:B---3--:R-:W-:Y:S01]  /*02a0*/  FADD R12, R12, R10.reuse ;  /* 0x0000000a0c0c7221 */ /* 0x108fe20000000000 */
[--C-:B------:R-:W-:Y:S01]  /*02b0*/  FADD R13, R13, R10.reuse ;  /* 0x0000000a0d0d7221 */ /* 0x100fe20000000000 */
[--C-:B------:R-:W-:Y:S01]  /*02c0*/  FADD R14, R14, R10.reuse ;  /* 0x0000000a0e0e7221 */ /* 0x100fe20000000000 */
[----:B------:R-:W-:Y:S01]  /*02d0*/  FADD R15, R15, R10 ;  /* 0x0000000a0f0f7221 */ /* 0x000fe20000000000 */
[----:B------:R-:W-:Y:S04]  /*02e0*/  STG.E.128 desc[UR4][R2.64], R4 ;  /* 0x0000000402007986 */ /* 0x000fe8000c101d04 */
[----:B------:R-:W-:Y:S01]  /*02f0*/  STG.E.128 desc[UR4][R2.64+0x800], R12 ;  /* 0x0008000c02007986 */ /* 0x000fe2000c101d04 */
[----:B------:R-:W-:Y:S05]  /*0300*/  EXIT ;  /* 0x000000000000794d */ /* 0x000fea0003800000 */
.L_x_0:
[----:B------:R-:W-:-:S00]  /*0310*/  BRA `(.L_x_0) ;  /* 0xfffffffc00fc7947 */ /* 0x000fc0000383ffff */
[----:B------:R-:W-:-:S00]  /*0320*/  NOP ;  /* 0x0000000000007918 */ /* 0x000fc00000000000 */
        /* <DEDUP_REMOVED lines=13> */
.L_x_1:


//--------------------- .nv.constant0.triton_poi_fused_convolution_14 --------------------------
	.section	.nv.constant0.triton_poi_fused_convolution_14,"a",@progbits
	.sectionflags	@""
	.align	4
.nv.constant0.triton_poi_fused_convolution_14:
	.zero		548
